	.headerflags	@"EF_CUDA_TEXMODE_UNIFIED EF_CUDA_64BIT_ADDRESS EF_CUDA_ACCELERATORS EF_CUDA_SM90 EF_CUDA_VIRTUAL_SM(EF_CUDA_SM90)"
	.elftype	@"ET_EXEC"


//--------------------- .nv.info                  --------------------------
	.section	.nv.info,"",@"SHT_CUDA_INFO"
	.align	4


	//----- nvinfo : EIATTR_REGCOUNT
	.align		4
        /*0000*/ 	.byte	0x04, 0x2f
        /*0002*/ 	.short	(.L_3 - .L_2)
	.align		4
.L_2:
        /*0004*/ 	.word	index@(triton_poi_fused__native_batch_norm_legit_no_training_relu_7)
        /*0008*/ 	.word	0x00000026


	//----- nvinfo : EIATTR_MIN_STACK_SIZE
	.align		4
.L_3:
        /*000c*/ 	.byte	0x04, 0x12
        /*000e*/ 	.short	(.L_5 - .L_4)
	.align		4
.L_4:
        /*0010*/ 	.word	index@(triton_poi_fused__native_batch_norm_legit_no_training_relu_7)
        /*0014*/ 	.word	0x00000000


	//----- nvinfo : EIATTR_FRAME_SIZE
	.align		4
.L_5:
        /*0018*/ 	.byte	0x04, 0x11
        /*001a*/ 	.short	(.L_7 - .L_6)
	.align		4
.L_6:
        /*001c*/ 	.word	index@(triton_poi_fused__native_batch_norm_legit_no_training_relu_7)
        /*0020*/ 	.word	0x00000000


	//----- nvinfo : EIATTR_MIN_STACK_SIZE
	.align		4
.L_7:
        /*0024*/ 	.byte	0x04, 0x12
        /*0026*/ 	.short	(.L_9 - .L_8)
	.align		4
.L_8:
        /*0028*/ 	.word	index@(triton_poi_fused__native_batch_norm_legit_no_training_relu_7)
        /*002c*/ 	.word	0x00000000
.L_9:


//--------------------- .nv.info.triton_poi_fused__native_batch_norm_legit_no_training_relu_7 --------------------------
	.section	.nv.info.triton_poi_fused__native_batch_norm_legit_no_training_relu_7,"",@"SHT_CUDA_INFO"
	.sectionflags	@""
	.align	4


	//----- nvinfo : EIATTR_CUDA_API_VERSION
	.align		4
        /*0000*/ 	.byte	0x04, 0x37
        /*0002*/ 	.short	(.L_11 - .L_10)
.L_10:
        /*0004*/ 	.word	0x0000007c


	//----- nvinfo : EIATTR_KPARAM_INFO
	.align		4
.L_11:
        /*0008*/ 	.byte	0x04, 0x17
        /*000a*/ 	.short	(.L_13 - .L_12)
.L_12:
        /*000c*/ 	.word	0x00000000
        /*0010*/ 	.short	0x0007
        /*0012*/ 	.short	0x0034
        /*0014*/ 	.byte	0x00, 0xf0, 0x11, 0x00


	//----- nvinfo : EIATTR_KPARAM_INFO
	.align		4
.L_13:
        /*0018*/ 	.byte	0x04, 0x17
        /*001a*/ 	.short	(.L_15 - .L_14)
.L_14:
        /*001c*/ 	.word	0x00000000
        /*0020*/ 	.short	0x0006
        /*0022*/ 	.short	0x0030
        /*0024*/ 	.byte	0x00, 0xf0, 0x11, 0x00


	//----- nvinfo : EIATTR_KPARAM_INFO
	.align		4
.L_15:
        /*0028*/ 	.byte	0x04, 0x17
        /*002a*/ 	.short	(.L_17 - .L_16)
.L_16:
        /*002c*/ 	.word	0x00000000
        /*0030*/ 	.short	0x0005
        /*0032*/ 	.short	0x0028
        /*0034*/ 	.byte	0x00, 0xf4, 0x21, 0x00


	//----- nvinfo : EIATTR_KPARAM_INFO
	.align		4
.L_17:
        /*0038*/ 	.byte	0x04, 0x17
        /*003a*/ 	.short	(.L_19 - .L_18)
.L_18:
        /*003c*/ 	.word	0x00000000
        /*0040*/ 	.short	0x0004
        /*0042*/ 	.short	0x0020
        /*0044*/ 	.byte	0x00, 0xf4, 0x21, 0x00


	//----- nvinfo : EIATTR_KPARAM_INFO
	.align		4
.L_19:
        /*0048*/ 	.byte	0x04, 0x17
        /*004a*/ 	.short	(.L_21 - .L_20)
.L_20:
        /*004c*/ 	.word	0x00000000
        /*0050*/ 	.short	0x0003
        /*0052*/ 	.short	0x0018
        /*0054*/ 	.byte	0x00, 0xf4, 0x21, 0x00


	//----- nvinfo : EIATTR_KPARAM_INFO
	.align		4
.L_21:
        /*0058*/ 	.byte	0x04, 0x17
        /*005a*/ 	.short	(.L_23 - .L_22)
.L_22:
        /*005c*/ 	.word	0x00000000
        /*0060*/ 	.short	0x0002
        /*0062*/ 	.short	0x0010
        /*0064*/ 	.byte	0x00, 0xf4, 0x21, 0x00


	//----- nvinfo : EIATTR_KPARAM_INFO
	.align		4
.L_23:
        /*0068*/ 	.byte	0x04, 0x17
        /*006a*/ 	.short	(.L_25 - .L_24)
.L_24:
        /*006c*/ 	.word	0x00000000
        /*0070*/ 	.short	0x0001
        /*0072*/ 	.short	0x0008
        /*0074*/ 	.byte	0x00, 0xf4, 0x21, 0x00


	//----- nvinfo : EIATTR_KPARAM_INFO
	.align		4
.L_25:
        /*0078*/ 	.byte	0x04, 0x17
        /*007a*/ 	.short	(.L_27 - .L_26)
.L_26:
        /*007c*/ 	.word	0x00000000
        /*0080*/ 	.short	0x0000
        /*0082*/ 	.short	0x0000
        /*0084*/ 	.byte	0x00, 0xf4, 0x21, 0x00


	//----- nvinfo : EIATTR_SPARSE_MMA_MASK
	.align		4
.L_27:
        /*0088*/ 	.byte	0x03, 0x50
        /*008a*/ 	.short	0x0000


	//----- nvinfo : EIATTR_MAXREG_COUNT
	.align		4
        /*008c*/ 	.byte	0x03, 0x1b
        /*008e*/ 	.short	0x00ff


	//----- nvinfo : EIATTR_EXIT_INSTR_OFFSETS
	.align		4
        /*0090*/ 	.byte	0x04, 0x1c
        /*0092*/ 	.short	(.L_29 - .L_28)


	//   ....[0]....
.L_28:
        /*0094*/ 	.word	0x000012f0


	//   ....[1]....
        /*0098*/ 	.word	0x00001390


	//----- nvinfo : EIATTR_REQNTID
	.align		4
.L_29:
        /*009c*/ 	.byte	0x04, 0x10
        /*009e*/ 	.short	(.L_31 - .L_30)
.L_30:
        /*00a0*/ 	.word	0x00000080
        /*00a4*/ 	.word	0x00000001
        /*00a8*/ 	.word	0x00000001


	//----- nvinfo : EIATTR_CBANK_PARAM_SIZE
	.align		4
.L_31:
        /*00ac*/ 	.byte	0x03, 0x19
        /*00ae*/ 	.short	0x0038


	//----- nvinfo : EIATTR_PARAM_CBANK
	.align		4
        /*00b0*/ 	.byte	0x04, 0x0a
        /*00b2*/ 	.short	(.L_33 - .L_32)
	.align		4
.L_32:
        /*00b4*/ 	.word	index@(.nv.constant0.triton_poi_fused__native_batch_norm_legit_no_training_relu_7)
        /*00b8*/ 	.short	0x0210
        /*00ba*/ 	.short	0x0038


	//----- nvinfo : EIATTR_SW_WAR
	.align		4
.L_33:
        /*00bc*/ 	.byte	0x04, 0x36
        /*00be*/ 	.short	(.L_35 - .L_34)
.L_34:
        /*00c0*/ 	.word	0x00000008
.L_35:


//--------------------- .nv.callgraph             --------------------------
	.section	.nv.callgraph,"",@"SHT_CUDA_CALLGRAPH"
	.align	4
	.sectionentsize	8
	.align		4
        /*0000*/ 	.word	0x00000000
	.align		4
        /*0004*/ 	.word	0xffffffff
	.align		4
        /*0008*/ 	.word	0x00000000
	.align		4
        /*000c*/ 	.word	0xfffffffe
	.align		4
        /*0010*/ 	.word	0x00000000
	.align		4
        /*0014*/ 	.word	0xfffffffd
	.align		4
        /*0018*/ 	.word	0x00000000
	.align		4
        /*001c*/ 	.word	0xfffffffc


//--------------------- .nv.constant4             --------------------------
	.section	.nv.constant4,"a",@progbits
	.align	8
	.align		8
.nv.constant4:
        /*0000*/ 	.dword	_$_str
	.align		8
        /*0008*/ 	.dword	_$_str_$_2


//--------------------- .text.triton_poi_fused__native_batch_norm_legit_no_training_relu_7 --------------------------
	.section	.text.triton_poi_fused__native_batch_norm_legit_no_training_relu_7,"ax",@progbits
	.sectionflags	@"SHF_BARRIERS=1"
	.align	128
        .global         triton_poi_fused__native_batch_norm_legit_no_training_relu_7
        .type           triton_poi_fused__native_batch_norm_legit_no_training_relu_7,@function
        .size           triton_poi_fused__native_batch_norm_legit_no_training_relu_7,(.L_x_1 - triton_poi_fused__native_batch_norm_legit_no_training_relu_7)
        .other          triton_poi_fused__native_batch_norm_legit_no_training_relu_7,@"STO_CUDA_ENTRY STV_DEFAULT"
triton_poi_fused__native_batch_norm_legit_no_training_relu_7:
.text.triton_poi_fused__native_batch_norm_legit_no_training_relu_7:
[----:B------:R-:W0:Y:S01]  /*0000*/  LDC R1, c[0x0][0x28] ;  /* 0x00000a00ff017b82 */ /* 0x000e220000000800 */
[----:B------:R-:W1:Y:S07]  /*0010*/  S2R R2, SR_TID.X ;  /* 0x0000000000027919 */ /* 0x000e6e0000002100 */
[----:B------:R-:W2:Y:S01]  /*0020*/  LDC.64 R20, c[0x0][0x218] ;  /* 0x00008600ff147b82 */ /* 0x000ea20000000a00 */
[----:B------:R-:W-:Y:S02]  /*0030*/  CS2R R8, SRZ ;  /* 0x0000000000087805 */ /* 0x000fe4000001ff00 */
[----:B------:R-:W-:Y:S01]  /*0040*/  CS2R R10, SRZ ;  /* 0x00000000000a7805 */ /* 0x000fe2000001ff00 */
[----:B------:R-:W3:Y:S01]  /*0050*/  S2R R3, SR_CTAID.Y ;  /* 0x0000000000037919 */ /* 0x000ee20000002600 */
[----:B------:R-:W-:Y:S01]  /*0060*/  ULDC.64 UR6, c[0x0][0x208] ;  /* 0x0000820000067ab9 */ /* 0x000fe20000000a00 */
[----:B------:R-:W4:Y:S02]  /*0070*/  S2R R0, SR_CTAID.X ;  /* 0x0000000000007919 */ /* 0x000f240000002500 */
[----:B------:R-:W5:Y:S08]  /*0080*/  LDC.64 R32, c[0x0][0x210] ;  /* 0x00008400ff207b82 */ /* 0x000f700000000a00 */
[----:B------:R-:W2:Y:S01]  /*0090*/  LDC.64 R28, c[0x0][0x220] ;  /* 0x00008800ff1c7b82 */ /* 0x000ea20000000a00 */
[----:B-1----:R-:W-:-:S02]  /*00a0*/  SHF.L.U32 R4, R2, 0x2, RZ ;  /* 0x0000000202047819 */ /* 0x002fc400000006ff */
[----:B---3--:R-:W-:Y:S02]  /*00b0*/  SHF.L.U32 R3, R3, 0xa, RZ ;  /* 0x0000000a03037819 */ /* 0x008fe400000006ff */
[----:B------:R-:W-:Y:S02]  /*00c0*/  LOP3.LUT R4, R4, 0x1fc, RZ, 0xc0, !PT ;  /* 0x000001fc04047812 */ /* 0x000fe400078ec0ff */
[----:B----4-:R-:W-:Y:S02]  /*00d0*/  ISETP.GE.AND P2, PT, R0, 0x3c1, PT ;  /* 0x000003c10000780c */ /* 0x010fe40003f46270 */
[----:B------:R-:W-:Y:S02]  /*00e0*/  LOP3.LUT R5, R3, R4, RZ, 0xfc, !PT ;  /* 0x0000000403057212 */ /* 0x000fe400078efcff */
[----:B------:R-:W-:Y:S02]  /*00f0*/  LOP3.LUT R12, R3, 0x200, R4, 0xfe, !PT ;  /* 0x00000200030c7812 */ /* 0x000fe400078efe04 */
[C---:B------:R-:W-:Y:S01]  /*0100*/  ISETP.GE.AND P1, PT, R5.reuse, 0x600, PT ;  /* 0x000006000500780c */ /* 0x040fe20003f26270 */
[C---:B------:R-:W-:Y:S01]  /*0110*/  IMAD.HI R6, R5.reuse, 0x2aaaaaab, RZ ;  /* 0x2aaaaaab05067827 */ /* 0x040fe200078e02ff */
[----:B------:R-:W-:-:S03]  /*0120*/  ISETP.LT.AND P0, PT, R5, 0x600, !P2 ;  /* 0x000006000500780c */ /* 0x000fc60005701270 */
[----:B------:R-:W-:Y:S01]  /*0130*/  IMAD.HI R13, R12, 0x2aaaaaab, RZ ;  /* 0x2aaaaaab0c0d7827 */ /* 0x000fe200078e02ff */
[----:B------:R-:W-:-:S04]  /*0140*/  SHF.R.U32.HI R7, RZ, 0x1f, R6 ;  /* 0x0000001fff077819 */ /* 0x000fc80000011606 */
[----:B------:R-:W-:Y:S02]  /*0150*/  LEA.HI.SX32 R6, R6, R7, 0x1a ;  /* 0x0000000706067211 */ /* 0x000fe400078fd2ff */
[----:B------:R-:W-:-:S03]  /*0160*/  SHF.R.U32.HI R14, RZ, 0x1f, R13 ;  /* 0x0000001fff0e7819 */ /* 0x000fc6000001160d */
[----:B------:R-:W-:Y:S01]  /*0170*/  IMAD R27, R6, -0x180, R5 ;  /* 0xfffffe80061b7824 */ /* 0x000fe200078e0205 */
[----:B------:R-:W-:Y:S02]  /*0180*/  CS2R R4, SRZ ;  /* 0x0000000000047805 */ /* 0x000fe4000001ff00 */
[----:B------:R-:W-:Y:S01]  /*0190*/  LEA.HI.SX32 R14, R13, R14, 0x1a ;  /* 0x0000000e0d0e7211 */ /* 0x000fe200078fd2ff */
[----:B------:R-:W-:Y:S02]  /*01a0*/  IMAD R7, R0, 0x180, R27 ;  /* 0x0000018000077824 */ /* 0x000fe400078e021b */
[----:B--2---:R-:W-:-:S04]  /*01b0*/  IMAD.WIDE R16, R27, 0x4, R20 ;  /* 0x000000041b107825 */ /* 0x004fc800078e0214 */
[----:B------:R-:W-:Y:S01]  /*01c0*/  IMAD R19, R6, 0x5a180, R7 ;  /* 0x0005a18006137824 */ /* 0x000fe200078e0207 */
[----:B------:R-:W-:Y:S01]  /*01d0*/  CS2R R6, SRZ ;  /* 0x0000000000067805 */ /* 0x000fe2000001ff00 */
[----:B------:R1:W2:Y:S02]  /*01e0*/  @!P1 LDG.E.EL.128 R8, desc[UR6][R16.64] ;  /* 0x0000000610089981 */ /* 0x0002a4000c2e1d00 */
[----:B-----5:R-:W-:-:S05]  /*01f0*/  IMAD.WIDE R18, R19, 0x4, R32 ;  /* 0x0000000413127825 */ /* 0x020fca00078e0220 */
[----:B------:R3:W2:Y:S01]  /*0200*/  @P0 LDG.E.EL.128 R4, desc[UR6][R18.64] ;  /* 0x0000000612040981 */ /* 0x0006a2000c2e1d00 */
[----:B------:R-:W-:Y:S01]  /*0210*/  IMAD R25, R14, -0x180, R12 ;  /* 0xfffffe800e197824 */ /* 0x000fe200078e020c */
[----:B------:R-:W-:-:S03]  /*0220*/  ISETP.GE.AND P0, PT, R12, 0x600, PT ;  /* 0x000006000c00780c */ /* 0x000fc60003f06270 */
[----:B------:R-:W-:Y:S01]  /*0230*/  IMAD R13, R14, 0x5a180, R25 ;  /* 0x0005a1800e0d7824 */ /* 0x000fe200078e0219 */
[----:B------:R-:W-:-:S03]  /*0240*/  ISETP.LT.AND P2, PT, R12, 0x600, !P2 ;  /* 0x000006000c00780c */ /* 0x000fc60005741270 */
[----:B------:R-:W-:Y:S01]  /*0250*/  IMAD R13, R0, 0x180, R13 ;  /* 0x00000180000d7824 */ /* 0x000fe200078e020d */
[----:B------:R-:W-:Y:S02]  /*0260*/  CS2R R14, SRZ ;  /* 0x00000000000e7805 */ /* 0x000fe4000001ff00 */
[----:B-1----:R-:W-:Y:S02]  /*0270*/  CS2R R16, SRZ ;  /* 0x0000000000107805 */ /* 0x002fe4000001ff00 */
[----:B---3--:R-:W-:Y:S01]  /*0280*/  CS2R R18, SRZ ;  /* 0x0000000000127805 */ /* 0x008fe2000001ff00 */
[----:B------:R-:W-:Y:S01]  /*0290*/  IMAD.WIDE R32, R13, 0x4, R32 ;  /* 0x000000040d207825 */ /* 0x000fe200078e0220 */
[----:B------:R-:W-:Y:S02]  /*02a0*/  CS2R R12, SRZ ;  /* 0x00000000000c7805 */ /* 0x000fe4000001ff00 */
[----:B------:R-:W-:Y:S01]  /*02b0*/  CS2R R22, SRZ ;  /* 0x0000000000167805 */ /* 0x000fe2000001ff00 */
[----:B------:R-:W-:Y:S01]  /*02c0*/  IMAD.WIDE R34, R25, 0x4, R20 ;  /* 0x0000000419227825 */ /* 0x000fe200078e0214 */
[----:B------:R-:W-:-:S02]  /*02d0*/  CS2R R20, SRZ ;  /* 0x0000000000147805 */ /* 0x000fc4000001ff00 */
[----:B------:R-:W3:Y:S01]  /*02e0*/  @P2 LDG.E.EL.128 R12, desc[UR6][R32.64] ;  /* 0x00000006200c2981 */ /* 0x000ee2000c2e1d00 */
[----:B0-----:R-:W-:-:S03]  /*02f0*/  IMAD.WIDE R30, R27, 0x4, R28 ;  /* 0x000000041b1e7825 */ /* 0x001fc600078e021c */
[----:B------:R-:W3:Y:S04]  /*0300*/  @!P0 LDG.E.EL.128 R16, desc[UR6][R34.64] ;  /* 0x0000000622108981 */ /* 0x000ee8000c2e1d00 */
[----:B------:R-:W4:Y:S01]  /*0310*/  @!P1 LDG.E.EL.128 R20, desc[UR6][R30.64] ;  /* 0x000000061e149981 */ /* 0x000f22000c2e1d00 */
[----:B------:R-:W-:-:S04]  /*0320*/  IMAD.WIDE R28, R25, 0x4, R28 ;  /* 0x00000004191c7825 */ /* 0x000fc800078e021c */
[----:B--2---:R-:W-:Y:S01]  /*0330*/  FADD R8, -R8, R4 ;  /* 0x0000000408087221 */ /* 0x004fe20000000100 */
[----:B------:R-:W-:Y:S01]  /*0340*/  FADD R9, -R9, R5 ;  /* 0x0000000509097221 */ /* 0x000fe20000000100 */
[----:B------:R-:W-:Y:S01]  /*0350*/  FADD R10, -R10, R6 ;  /* 0x000000060a0a7221 */ /* 0x000fe20000000100 */
[----:B------:R-:W-:Y:S01]  /*0360*/  FADD R11, -R11, R7 ;  /* 0x000000070b0b7221 */ /* 0x000fe20000000100 */
[----:B------:R-:W-:Y:S02]  /*0370*/  CS2R R4, SRZ ;  /* 0x0000000000047805 */ /* 0x000fe4000001ff00 */
[----:B------:R-:W-:-:S06]  /*0380*/  CS2R R6, SRZ ;  /* 0x0000000000067805 */ /* 0x000fcc000001ff00 */
[----:B------:R0:W2:Y:S01]  /*0390*/  @!P0 LDG.E.EL.128 R4, desc[UR6][R28.64] ;  /* 0x000000061c048981 */ /* 0x0000a2000c2e1d00 */
[----:B---3--:R-:W-:Y:S01]  /*03a0*/  FADD R24, -R16, R12 ;  /* 0x0000000c10187221 */ /* 0x008fe20000000100 */
[----:B----4-:R-:W-:Y:S01]  /*03b0*/  FADD R16, R20, 9.9999997473787516356e-06 ;  /* 0x3727c5ac14107421 */ /* 0x010fe20000000000 */
[----:B------:R-:W-:-:S05]  /*03c0*/  FADD R21, R21, 9.9999997473787516356e-06 ;  /* 0x3727c5ac15157421 */ /* 0x000fca0000000000 */
[----:B------:R-:W1:Y:S08]  /*03d0*/  MUFU.SQRT R16, R16 ;  /* 0x0000001000107308 */ /* 0x000e700000002000 */
[----:B------:R-:W3:Y:S01]  /*03e0*/  MUFU.SQRT R21, R21 ;  /* 0x0000001500157308 */ /* 0x000ee20000002000 */
[----:B------:R-:W-:Y:S01]  /*03f0*/  FADD R23, R23, 9.9999997473787516356e-06 ;  /* 0x3727c5ac17177421 */ /* 0x000fe20000000000 */
[----:B------:R-:W-:Y:S01]  /*0400*/  FADD R17, -R17, R13 ;  /* 0x0000000d11117221 */ /* 0x000fe20000000100 */
[----:B------:R-:W-:Y:S01]  /*0410*/  HFMA2.MMA R13, -RZ, RZ, 1.625, 0 ;  /* 0x3e800000ff0d7435 */ /* 0x000fe200000001ff */
[----:B-1----:R-:W-:-:S04]  /*0420*/  FSETP.GT.AND P3, PT, R16, 8.50705917302346158658e+37, PT ;  /* 0x7e8000001000780b */ /* 0x002fc80003f64000 */
[----:B------:R-:W1:Y:S01]  /*0430*/  MUFU.SQRT R20, R23 ;  /* 0x0000001700147308 */ /* 0x000e620000002000 */
[C---:B------:R-:W-:Y:S02]  /*0440*/  FSETP.GEU.AND P4, PT, R16.reuse, 1.175494350822287508e-38, PT ;  /* 0x008000001000780b */ /* 0x040fe40003f8e000 */
[C---:B---3--:R-:W-:Y:S02]  /*0450*/  FSETP.GT.AND P5, PT, R21.reuse, 8.50705917302346158658e+37, PT ;  /* 0x7e8000001500780b */ /* 0x048fe40003fa4000 */
[----:B------:R-:W-:Y:S01]  /*0460*/  FSETP.GEU.AND P2, PT, R21, 1.175494350822287508e-38, PT ;  /* 0x008000001500780b */ /* 0x000fe20003f4e000 */
[----:B------:R-:W-:Y:S01]  /*0470*/  FADD R19, -R19, R15 ;  /* 0x0000000f13137221 */ /* 0x000fe20000000100 */
[C---:B------:R-:W-:Y:S02]  /*0480*/  FSEL R15, R13.reuse, 1, P3 ;  /* 0x3f8000000d0f7808 */ /* 0x040fe40001800000 */
[----:B------:R-:W-:Y:S01]  /*0490*/  @P3 FMUL R16, R16, 0.25 ;  /* 0x3e80000010103820 */ /* 0x000fe20000400000 */
[----:B------:R-:W-:Y:S01]  /*04a0*/  FADD R14, -R18, R14 ;  /* 0x0000000e120e7221 */ /* 0x000fe20000000100 */
[----:B------:R-:W-:-:S03]  /*04b0*/  FSEL R18, R13, 1, P5 ;  /* 0x3f8000000d127808 */ /* 0x000fc60002800000 */
[----:B------:R-:W-:Y:S01]  /*04c0*/  @!P4 FMUL R16, R16, 16777216 ;  /* 0x4b8000001010c820 */ /* 0x000fe20000400000 */
[----:B------:R-:W-:Y:S01]  /*04d0*/  @!P4 FMUL R15, R15, 16777216 ;  /* 0x4b8000000f0fc820 */ /* 0x000fe20000400000 */
[----:B-1----:R-:W-:Y:S01]  /*04e0*/  FSETP.GT.AND P4, PT, R20, 8.50705917302346158658e+37, PT ;  /* 0x7e8000001400780b */ /* 0x002fe20003f84000 */
[----:B------:R-:W-:Y:S01]  /*04f0*/  @P5 FMUL R21, R21, 0.25 ;  /* 0x3e80000015155820 */ /* 0x000fe20000400000 */
[----:B------:R-:W-:-:S03]  /*0500*/  @!P2 FMUL R18, R18, 16777216 ;  /* 0x4b8000001212a820 */ /* 0x000fc60000400000 */
[----:B------:R-:W-:Y:S01]  /*0510*/  @!P2 FMUL R21, R21, 16777216 ;  /* 0x4b8000001515a820 */ /* 0x000fe20000400000 */
[----:B------:R-:W-:Y:S01]  /*0520*/  FSETP.GEU.AND P2, PT, R20, 1.175494350822287508e-38, PT ;  /* 0x008000001400780b */ /* 0x000fe20003f4e000 */
[----:B------:R-:W1:Y:S01]  /*0530*/  MUFU.RCP R16, R16 ;  /* 0x0000001000107308 */ /* 0x000e620000001000 */
[----:B------:R-:W-:-:S05]  /*0540*/  FADD R22, R22, 9.9999997473787516356e-06 ;  /* 0x3727c5ac16167421 */ /* 0x000fca0000000000 */
[----:B------:R-:W-:Y:S02]  /*0550*/  @P4 FMUL R20, R20, 0.25 ;  /* 0x3e80000014144820 */ /* 0x000fe40000400000 */
[----:B------:R-:W3:Y:S04]  /*0560*/  MUFU.RCP R21, R21 ;  /* 0x0000001500157308 */ /* 0x000ee80000001000 */
[----:B------:R-:W-:-:S04]  /*0570*/  @!P2 FMUL R20, R20, 16777216 ;  /* 0x4b8000001414a820 */ /* 0x000fc80000400000 */
[----:B------:R-:W4:Y:S01]  /*0580*/  MUFU.SQRT R12, R22 ;  /* 0x00000016000c7308 */ /* 0x000f220000002000 */
[----:B-1----:R-:W-:-:S07]  /*0590*/  FMUL R15, R16, R15 ;  /* 0x0000000f100f7220 */ /* 0x002fce0000400000 */
[----:B0-----:R-:W0:Y:S01]  /*05a0*/  MUFU.RCP R28, R20 ;  /* 0x00000014001c7308 */ /* 0x001e220000001000 */
[----:B---3--:R-:W-:Y:S01]  /*05b0*/  FMUL R16, R21, R18 ;  /* 0x0000001215107220 */ /* 0x008fe20000400000 */
[----:B------:R-:W-:Y:S02]  /*05c0*/  FSEL R21, R13, 1, P4 ;  /* 0x3f8000000d157808 */ /* 0x000fe40002000000 */
[----:B----4-:R-:W-:-:S03]  /*05d0*/  FSETP.GT.AND P3, PT, R12, 8.50705917302346158658e+37, PT ;  /* 0x7e8000000c00780b */ /* 0x010fc60003f64000 */
[----:B------:R-:W-:Y:S01]  /*05e0*/  @!P2 FMUL R21, R21, 16777216 ;  /* 0x4b8000001515a820 */ /* 0x000fe20000400000 */
[----:B------:R-:W-:-:S03]  /*05f0*/  FSETP.GEU.AND P5, PT, R12, 1.175494350822287508e-38, PT ;  /* 0x008000000c00780b */ /* 0x000fc60003fae000 */
[----:B0-----:R-:W-:Y:S01]  /*0600*/  FMUL R28, R28, R21 ;  /* 0x000000151c1c7220 */ /* 0x001fe20000400000 */
[----:B------:R-:W-:-:S05]  /*0610*/  FSEL R18, R13, 1, P3 ;  /* 0x3f8000000d127808 */ /* 0x000fca0001800000 */
[----:B------:R-:W-:Y:S01]  /*0620*/  @P3 FMUL R12, R12, 0.25 ;  /* 0x3e8000000c0c3820 */ /* 0x000fe20000400000 */
[----:B------:R-:W-:-:S03]  /*0630*/  P2R R26, PR, RZ, 0x2 ;  /* 0x00000002ff1a7803 */ /* 0x000fc60000000000 */
[----:B------:R-:W-:Y:S01]  /*0640*/  @!P5 FMUL R12, R12, 16777216 ;  /* 0x4b8000000c0cd820 */ /* 0x000fe20000400000 */
[----:B------:R-:W-:Y:S01]  /*0650*/  @!P5 FMUL R18, R18, 16777216 ;  /* 0x4b8000001212d820 */ /* 0x000fe20000400000 */
[----:B------:R-:W-:Y:S01]  /*0660*/  FMUL R16, R16, R9 ;  /* 0x0000000910107220 */ /* 0x000fe20000400000 */
[----:B------:R-:W-:Y:S01]  /*0670*/  FMUL R15, R15, R8 ;  /* 0x000000080f0f7220 */ /* 0x000fe20000400000 */
[----:B------:R-:W-:Y:S01]  /*0680*/  CS2R R8, SRZ ;  /* 0x0000000000087805 */ /* 0x000fe2000001ff00 */
[----:B--2---:R-:W-:Y:S01]  /*0690*/  FADD R4, R4, 9.9999997473787516356e-06 ;  /* 0x3727c5ac04047421 */ /* 0x004fe20000000000 */
[----:B------:R-:W-:Y:S01]  /*06a0*/  FADD R5, R5, 9.9999997473787516356e-06 ;  /* 0x3727c5ac05057421 */ /* 0x000fe20000000000 */
[----:B------:R-:W-:-:S04]  /*06b0*/  FADD R6, R6, 9.9999997473787516356e-06 ;  /* 0x3727c5ac06067421 */ /* 0x000fc80000000000 */
[----:B------:R-:W0:Y:S01]  /*06c0*/  MUFU.SQRT R4, R4 ;  /* 0x0000000400047308 */ /* 0x000e220000002000 */
[----:B------:R-:W-:-:S07]  /*06d0*/  FADD R21, R7, 9.9999997473787516356e-06 ;  /* 0x3727c5ac07157421 */ /* 0x000fce0000000000 */
[----:B------:R-:W1:Y:S08]  /*06e0*/  MUFU.SQRT R22, R5 ;  /* 0x0000000500167308 */ /* 0x000e700000002000 */
[----:B------:R-:W2:Y:S01]  /*06f0*/  MUFU.SQRT R29, R6 ;  /* 0x00000006001d7308 */ /* 0x000ea20000002000 */
[----:B0-----:R-:W-:-:S07]  /*0700*/  FSETP.GT.AND P3, PT, R4, 8.50705917302346158658e+37, PT ;  /* 0x7e8000000400780b */ /* 0x001fce0003f64000 */
[----:B------:R-:W0:Y:S01]  /*0710*/  MUFU.SQRT R20, R21 ;  /* 0x0000001500147308 */ /* 0x000e220000002000 */
[----:B-1----:R-:W-:Y:S02]  /*0720*/  FSETP.GT.AND P4, PT, R22, 8.50705917302346158658e+37, PT ;  /* 0x7e8000001600780b */ /* 0x002fe40003f84000 */
[----:B--2---:R-:W-:Y:S02]  /*0730*/  FSETP.GT.AND P6, PT, R29, 8.50705917302346158658e+37, PT ;  /* 0x7e8000001d00780b */ /* 0x004fe40003fc4000 */
[C---:B------:R-:W-:Y:S01]  /*0740*/  FSETP.GEU.AND P2, PT, R4.reuse, 1.175494350822287508e-38, PT ;  /* 0x008000000400780b */ /* 0x040fe20003f4e000 */
[----:B------:R-:W-:Y:S01]  /*0750*/  @P3 FMUL R4, R4, 0.25 ;  /* 0x3e80000004043820 */ /* 0x000fe20000400000 */
[----:B------:R-:W-:Y:S02]  /*0760*/  FSEL R23, R13, 1, P3 ;  /* 0x3f8000000d177808 */ /* 0x000fe40001800000 */
[----:B------:R-:W-:Y:S02]  /*0770*/  FSETP.GEU.AND P3, PT, R22, 1.175494350822287508e-38, PT ;  /* 0x008000001600780b */ /* 0x000fe40003f6e000 */
[----:B0-----:R-:W-:-:S03]  /*0780*/  FSETP.GT.AND P1, PT, R20, 8.50705917302346158658e+37, PT ;  /* 0x7e8000001400780b */ /* 0x001fc60003f24000 */
[----:B------:R-:W-:Y:S01]  /*0790*/  @P4 FMUL R22, R22, 0.25 ;  /* 0x3e80000016164820 */ /* 0x000fe20000400000 */
[----:B------:R-:W-:Y:S02]  /*07a0*/  FSEL R5, R13, 1, P4 ;  /* 0x3f8000000d057808 */ /* 0x000fe40002000000 */
[C---:B------:R-:W-:Y:S01]  /*07b0*/  FSETP.GEU.AND P4, PT, R29.reuse, 1.175494350822287508e-38, PT ;  /* 0x008000001d00780b */ /* 0x040fe20003f8e000 */
[----:B------:R-:W-:Y:S01]  /*07c0*/  @P6 FMUL R29, R29, 0.25 ;  /* 0x3e8000001d1d6820 */ /* 0x000fe20000400000 */
[C---:B------:R-:W-:Y:S02]  /*07d0*/  FSEL R6, R13.reuse, 1, P6 ;  /* 0x3f8000000d067808 */ /* 0x040fe40003000000 */
[----:B------:R-:W-:Y:S02]  /*07e0*/  FSEL R7, R13, 1, P1 ;  /* 0x3f8000000d077808 */ /* 0x000fe40000800000 */
[----:B------:R-:W0:Y:S01]  /*07f0*/  MUFU.RCP R13, R12 ;  /* 0x0000000c000d7308 */ /* 0x000e220000001000 */
[C---:B------:R-:W-:Y:S01]  /*0800*/  FSETP.GEU.AND P6, PT, R20.reuse, 1.175494350822287508e-38, PT ;  /* 0x008000001400780b */ /* 0x040fe20003fce000 */
[----:B------:R-:W-:Y:S01]  /*0810*/  @P1 FMUL R20, R20, 0.25 ;  /* 0x3e80000014141820 */ /* 0x000fe20000400000 */
[----:B------:R-:W-:Y:S01]  /*0820*/  @!P3 FMUL R22, R22, 16777216 ;  /* 0x4b8000001616b820 */ /* 0x000fe20000400000 */
[----:B------:R-:W-:-:S10]  /*0830*/  @!P2 FMUL R4, R4, 16777216 ;  /* 0x4b8000000404a820 */ /* 0x000fd40000400000 */
[----:B------:R-:W-:Y:S01]  /*0840*/  @!P6 FMUL R20, R20, 16777216 ;  /* 0x4b8000001414e820 */ /* 0x000fe20000400000 */
[----:B0-----:R-:W-:-:S03]  /*0850*/  FMUL R13, R13, R18 ;  /* 0x000000120d0d7220 */ /* 0x001fc60000400000 */
[----:B------:R0:W1:Y:S01]  /*0860*/  MUFU.RCP R18, R20 ;  /* 0x0000001400127308 */ /* 0x0000620000001000 */
[----:B------:R-:W-:Y:S01]  /*0870*/  FMUL R21, R13, R10 ;  /* 0x0000000a0d157220 */ /* 0x000fe20000400000 */
[----:B------:R-:W-:Y:S01]  /*0880*/  @!P4 FMUL R29, R29, 16777216 ;  /* 0x4b8000001d1dc820 */ /* 0x000fe20000400000 */
[----:B------:R-:W2:Y:S01]  /*0890*/  LDC.64 R12, c[0x0][0x228] ;  /* 0x00008a00ff0c7b82 */ /* 0x000ea20000000a00 */
[----:B0-----:R-:W-:-:S07]  /*08a0*/  FMUL R20, R28, R11 ;  /* 0x0000000b1c147220 */ /* 0x001fce0000400000 */
[----:B------:R-:W0:Y:S01]  /*08b0*/  LDC.64 R10, c[0x0][0x230] ;  /* 0x00008c00ff0a7b82 */ /* 0x000e220000000a00 */
[----:B------:R-:W-:Y:S08]  /*08c0*/  MUFU.RCP R22, R22 ;  /* 0x0000001600167308 */ /* 0x000ff00000001000 */
[----:B------:R-:W3:Y:S08]  /*08d0*/  MUFU.RCP R29, R29 ;  /* 0x0000001d001d7308 */ /* 0x000ef00000001000 */
[----:B------:R-:W4:Y:S01]  /*08e0*/  MUFU.RCP R4, R4 ;  /* 0x0000000400047308 */ /* 0x000f220000001000 */
[----:B------:R-:W-:Y:S01]  /*08f0*/  ISETP.NE.AND P1, PT, R26, RZ, PT ;  /* 0x000000ff1a00720c */ /* 0x000fe20003f25270 */
[----:B------:R-:W-:Y:S01]  /*0900*/  @!P6 FMUL R7, R7, 16777216 ;  /* 0x4b8000000707e820 */ /* 0x000fe20000400000 */
[----:B------:R-:W-:Y:S01]  /*0910*/  @!P4 FMUL R6, R6, 16777216 ;  /* 0x4b8000000606c820 */ /* 0x000fe20000400000 */
[----:B------:R-:W-:Y:S01]  /*0920*/  @!P3 FMUL R5, R5, 16777216 ;  /* 0x4b8000000505b820 */ /* 0x000fe20000400000 */
[----:B------:R-:W-:Y:S01]  /*0930*/  @!P2 FMUL R23, R23, 16777216 ;  /* 0x4b8000001717a820 */ /* 0x000fe20000400000 */
[----:B-1----:R-:W-:Y:S01]  /*0940*/  FMUL R18, R18, R7 ;  /* 0x0000000712127220 */ /* 0x002fe20000400000 */
[----:B---3--:R-:W-:Y:S01]  /*0950*/  FMUL R29, R29, R6 ;  /* 0x000000061d1d7220 */ /* 0x008fe20000400000 */
[----:B------:R-:W-:Y:S01]  /*0960*/  FMUL R26, R22, R5 ;  /* 0x00000005161a7220 */ /* 0x000fe20000400000 */
[----:B0-----:R-:W-:Y:S01]  /*0970*/  IMAD.WIDE R32, R27, 0x4, R10 ;  /* 0x000000041b207825 */ /* 0x001fe200078e020a */
[----:B------:R-:W-:-:S03]  /*0980*/  CS2R R6, SRZ ;  /* 0x0000000000067805 */ /* 0x000fc6000001ff00 */
[----:B------:R-:W-:Y:S01]  /*0990*/  IMAD.WIDE R30, R25, 0x4, R10 ;  /* 0x00000004191e7825 */ /* 0x000fe200078e020a */
[----:B------:R-:W-:-:S03]  /*09a0*/  CS2R R10, SRZ ;  /* 0x00000000000a7805 */ /* 0x000fc6000001ff00 */
[----:B----4-:R-:W-:Y:S01]  /*09b0*/  FMUL R23, R4, R23 ;  /* 0x0000001704177220 */ /* 0x010fe20000400000 */
[----:B------:R-:W-:Y:S01]  /*09c0*/  CS2R R4, SRZ ;  /* 0x0000000000047805 */ /* 0x000fe2000001ff00 */
[--C-:B--2---:R-:W-:Y:S01]  /*09d0*/  IMAD.WIDE R34, R27, 0x4, R12.reuse ;  /* 0x000000041b227825 */ /* 0x104fe200078e020c */
[----:B------:R-:W2:Y:S04]  /*09e0*/  @!P1 LDG.E.EL.128 R8, desc[UR6][R32.64] ;  /* 0x0000000620089981 */ /* 0x000ea8000c2e1d00 */
[----:B------:R-:W2:Y:S01]  /*09f0*/  @!P1 LDG.E.EL.128 R4, desc[UR6][R34.64] ;  /* 0x0000000622049981 */ /* 0x000ea2000c2e1d00 */
[----:B------:R-:W-:Y:S01]  /*0a00*/  FMUL R22, R18, R19 ;  /* 0x0000001312167220 */ /* 0x000fe20000400000 */
[----:B------:R-:W-:Y:S01]  /*0a10*/  FMUL R29, R29, R14 ;  /* 0x0000000e1d1d7220 */ /* 0x000fe20000400000 */
[----:B------:R-:W-:Y:S01]  /*0a20*/  IMAD.WIDE R18, R25, 0x4, R12 ;  /* 0x0000000419127825 */ /* 0x000fe200078e020c */
[----:B------:R-:W-:-:S03]  /*0a30*/  CS2R R12, SRZ ;  /* 0x00000000000c7805 */ /* 0x000fc6000001ff00 */
[----:B------:R-:W-:Y:S01]  /*0a40*/  FMUL R26, R26, R17 ;  /* 0x000000111a1a7220 */ /* 0x000fe20000400000 */
[----:B------:R-:W0:Y:S01]  /*0a50*/  S2UR UR5, SR_CgaCtaId ;  /* 0x00000000000579c3 */ /* 0x000e220000008800 */
[----:B------:R-:W-:Y:S01]  /*0a60*/  FMUL R23, R23, R24 ;  /* 0x0000001817177220 */ /* 0x000fe20000400000 */
[----:B------:R-:W-:Y:S01]  /*0a70*/  UMOV UR4, 0x400 ;  /* 0x0000040000047882 */ /* 0x000fe20000000000 */
[----:B------:R-:W-:Y:S01]  /*0a80*/  ISETP.GE.AND P6, PT, R0, 0x3c1, PT ;  /* 0x000003c10000780c */ /* 0x000fe20003fc6270 */
[----:B--2---:R-:W-:Y:S01]  /*0a90*/  FFMA R4, R15, R4, R8 ;  /* 0x000000040f047223 */ /* 0x004fe20000000008 */
[----:B------:R-:W-:Y:S01]  /*0aa0*/  CS2R R14, SRZ ;  /* 0x00000000000e7805 */ /* 0x000fe2000001ff00 */
[----:B------:R-:W-:Y:S01]  /*0ab0*/  FFMA R5, R16, R5, R9 ;  /* 0x0000000510057223 */ /* 0x000fe20000000009 */
[----:B------:R-:W-:-:S04]  /*0ac0*/  CS2R R16, SRZ ;  /* 0x0000000000107805 */ /* 0x000fc8000001ff00 */
[----:B------:R1:W2:Y:S02]  /*0ad0*/  @!P0 LDG.E.EL.128 R12, desc[UR6][R18.64] ;  /* 0x00000006120c8981 */ /* 0x0002a4000c2e1d00 */
[----:B-1----:R-:W-:-:S06]  /*0ae0*/  CS2R R18, SRZ ;  /* 0x0000000000127805 */ /* 0x002fcc000001ff00 */
[----:B------:R1:W2:Y:S01]  /*0af0*/  @!P0 LDG.E.EL.128 R16, desc[UR6][R30.64] ;  /* 0x000000061e108981 */ /* 0x0002a2000c2e1d00 */
[----:B------:R-:W-:Y:S01]  /*0b00*/  LOP3.LUT R8, R3, 0x7f, R2, 0xf8, !PT ;  /* 0x0000007f03087812 */ /* 0x000fe200078ef802 */
[----:B------:R-:W-:Y:S02]  /*0b10*/  FFMA R10, R21, R6, R10 ;  /* 0x00000006150a7223 */ /* 0x000fe4000000000a */
[----:B------:R-:W3:Y:S02]  /*0b20*/  S2R R6, SR_TID.X ;  /* 0x0000000000067919 */ /* 0x000ee40000002100 */
[----:B------:R-:W-:-:S05]  /*0b30*/  IMAD.HI R9, R8, 0x2aaaaaab, RZ ;  /* 0x2aaaaaab08097827 */ /* 0x000fca00078e02ff */
[----:B------:R-:W-:-:S04]  /*0b40*/  SHF.R.U32.HI R28, RZ, 0x1f, R9 ;  /* 0x0000001fff1c7819 */ /* 0x000fc80000011609 */
[----:B------:R-:W-:Y:S01]  /*0b50*/  LEA.HI.SX32 R9, R9, R28, 0x1a ;  /* 0x0000001c09097211 */ /* 0x000fe200078fd2ff */
[----:B------:R-:W-:Y:S01]  /*0b60*/  FFMA R11, R20, R7, R11 ;  /* 0x00000007140b7223 */ /* 0x000fe2000000000b */
[----:B------:R-:W-:-:S03]  /*0b70*/  LOP3.LUT R20, R2, 0x7f, RZ, 0xc0, !PT ;  /* 0x0000007f02147812 */ /* 0x000fc600078ec0ff */
[----:B------:R-:W-:-:S04]  /*0b80*/  IMAD R7, R9, -0x180, R8 ;  /* 0xfffffe8009077824 */ /* 0x000fc800078e0208 */
[----:B------:R-:W-:Y:S01]  /*0b90*/  IMAD R2, R7, 0x3c1, R0 ;  /* 0x000003c107027824 */ /* 0x000fe200078e0200 */
[----:B------:R-:W-:-:S03]  /*0ba0*/  LOP3.LUT R7, R3, 0x80, R20, 0xfe, !PT ;  /* 0x0000008003077812 */ /* 0x000fc600078efe14 */
[----:B------:R-:W-:Y:S02]  /*0bb0*/  IMAD R2, R9, 0xf0400, R2 ;  /* 0x000f040009027824 */ /* 0x000fe400078e0202 */
[----:B------:R-:W-:Y:S01]  /*0bc0*/  IMAD.HI R9, R7, 0x2aaaaaab, RZ ;  /* 0x2aaaaaab07097827 */ /* 0x000fe200078e02ff */
[----:B------:R-:W-:-:S04]  /*0bd0*/  FSETP.GEU.AND P1, PT, R4, RZ, PT ;  /* 0x000000ff0400720b */ /* 0x000fc80003f2e000 */
[----:B------:R-:W-:Y:S02]  /*0be0*/  SHF.R.U32.HI R24, RZ, 0x1f, R9 ;  /* 0x0000001fff187819 */ /* 0x000fe40000011609 */
[----:B-1----:R-:W-:Y:S02]  /*0bf0*/  FSEL R30, R4, RZ, P1 ;  /* 0x000000ff041e7208 */ /* 0x002fe40000800000 */
[----:B------:R-:W-:Y:S02]  /*0c00*/  LEA.HI.SX32 R24, R9, R24, 0x1a ;  /* 0x0000001809187211 */ /* 0x000fe400078fd2ff */
[----:B---3--:R-:W-:Y:S02]  /*0c10*/  SHF.L.U32 R9, R6, 0x2, RZ ;  /* 0x0000000206097819 */ /* 0x008fe400000006ff */
[----:B------:R-:W-:Y:S01]  /*0c20*/  FSETP.GEU.AND P1, PT, R5, RZ, PT ;  /* 0x000000ff0500720b */ /* 0x000fe20003f2e000 */
[----:B0-----:R-:W-:Y:S01]  /*0c30*/  UPRMT UR4, UR5, 0x654, UR4 ;  /* 0x0000065405047896 */ /* 0x001fe20008000004 */
[----:B------:R-:W-:-:S02]  /*0c40*/  LOP3.LUT R21, R9, 0x1fc, RZ, 0xc0, !PT ;  /* 0x000001fc09157812 */ /* 0x000fc400078ec0ff */
[----:B------:R-:W-:Y:S02]  /*0c50*/  FSEL R32, R5, RZ, P1 ;  /* 0x000000ff05207208 */ /* 0x000fe40000800000 */
[----:B------:R-:W-:Y:S01]  /*0c60*/  FSETP.GEU.AND P1, PT, R10, RZ, PT ;  /* 0x000000ff0a00720b */ /* 0x000fe20003f2e000 */
[----:B------:R-:W-:Y:S01]  /*0c70*/  IMAD R9, R24, -0x180, R7 ;  /* 0xfffffe8018097824 */ /* 0x000fe200078e0207 */
[----:B------:R-:W-:Y:S02]  /*0c80*/  ISETP.LT.AND P0, PT, R7, 0x600, !P6 ;  /* 0x000006000700780c */ /* 0x000fe40007701270 */
[----:B------:R-:W-:Y:S02]  /*0c90*/  LEA R7, R21, UR4, 0x3 ;  /* 0x0000000415077c11 */ /* 0x000fe4000f8e18ff */
[----:B------:R-:W-:Y:S02]  /*0ca0*/  FSEL R10, R10, RZ, P1 ;  /* 0x000000ff0a0a7208 */ /* 0x000fe40000800000 */
[C---:B------:R-:W-:Y:S01]  /*0cb0*/  FSETP.GEU.AND P1, PT, R11.reuse, RZ, PT ;  /* 0x000000ff0b00720b */ /* 0x040fe20003f2e000 */
[----:B------:R0:W-:Y:S04]  /*0cc0*/  STS [R7], R30 ;  /* 0x0000001e07007388 */ /* 0x0001e80000000800 */
[----:B------:R-:W-:Y:S01]  /*0cd0*/  STS [R7+0x8], R32 ;  /* 0x0000082007007388 */ /* 0x000fe20000000800 */
[----:B0-----:R-:W-:-:S03]  /*0ce0*/  FSEL R30, R11, RZ, P1 ;  /* 0x000000ff0b1e7208 */ /* 0x001fc60000800000 */
[----:B------:R0:W-:Y:S04]  /*0cf0*/  STS [R7+0x10], R10 ;  /* 0x0000100a07007388 */ /* 0x0001e80000000800 */
[----:B------:R1:W-:Y:S01]  /*0d00*/  STS [R7+0x18], R30 ;  /* 0x0000181e07007388 */ /* 0x0003e20000000800 */
[----:B------:R-:W-:Y:S01]  /*0d10*/  LOP3.LUT R5, R3, 0x100, R20, 0xfe, !PT ;  /* 0x0000010003057812 */ /* 0x000fe200078efe14 */
[----:B------:R-:W-:Y:S01]  /*0d20*/  IMAD R9, R9, 0x3c1, R0 ;  /* 0x000003c109097824 */ /* 0x000fe200078e0200 */
[----:B------:R-:W-:-:S03]  /*0d30*/  LOP3.LUT R3, R3, 0x180, R20, 0xfe, !PT ;  /* 0x0000018003037812 */ /* 0x000fc600078efe14 */
[----:B------:R-:W-:Y:S02]  /*0d40*/  IMAD R4, R24, 0xf0400, R9 ;  /* 0x000f040018047824 */ /* 0x000fe400078e0209 */
[----:B------:R-:W-:Y:S01]  /*0d50*/  IMAD.HI R24, R3, 0x2aaaaaab, RZ ;  /* 0x2aaaaaab03187827 */ /* 0x000fe200078e02ff */
[----:B------:R-:W-:Y:S02]  /*0d60*/  LOP3.LUT R6, R6, 0x7f, RZ, 0xc0, !PT ;  /* 0x0000007f06067812 */ /* 0x000fe400078ec0ff */
[----:B------:R-:W-:Y:S02]  /*0d70*/  LOP3.LUT R25, R20, 0x100, RZ, 0xfc, !PT ;  /* 0x0000010014197812 */ /* 0x000fe400078efcff */
[----:B------:R-:W-:Y:S02]  /*0d80*/  SHF.R.U32.HI R9, RZ, 0x1f, R24 ;  /* 0x0000001fff097819 */ /* 0x000fe40000011618 */
[----:B------:R-:W-:Y:S02]  /*0d90*/  LOP3.LUT R6, R6, 0x180, RZ, 0xfc, !PT ;  /* 0x0000018006067812 */ /* 0x000fe400078efcff */
[----:B------:R-:W-:-:S02]  /*0da0*/  LEA.HI.SX32 R24, R24, R9, 0x1a ;  /* 0x0000000918187211 */ /* 0x000fc400078fd2ff */
[----:B------:R-:W-:Y:S02]  /*0db0*/  LEA R25, R25, UR4, 0x3 ;  /* 0x0000000419197c11 */ /* 0x000fe4000f8e18ff */
[----:B------:R-:W-:Y:S01]  /*0dc0*/  LEA R9, R6, UR4, 0x3 ;  /* 0x0000000406097c11 */ /* 0x000fe2000f8e18ff */
[----:B------:R-:W-:-:S05]  /*0dd0*/  IMAD.HI R28, R5, 0x2aaaaaab, RZ ;  /* 0x2aaaaaab051c7827 */ /* 0x000fca00078e02ff */
[----:B------:R-:W-:-:S04]  /*0de0*/  SHF.R.U32.HI R11, RZ, 0x1f, R28 ;  /* 0x0000001fff0b7819 */ /* 0x000fc8000001161c */
[----:B------:R-:W-:Y:S02]  /*0df0*/  LEA.HI.SX32 R28, R28, R11, 0x1a ;  /* 0x0000000b1c1c7211 */ /* 0x000fe400078fd2ff */
[----:B0-----:R-:W0:Y:S08]  /*0e00*/  LDC.64 R10, c[0x0][0x238] ;  /* 0x00008e00ff0a7b82 */ /* 0x001e300000000a00 */
[----:B------:R-:W-:Y:S01]  /*0e10*/  BAR.SYNC.DEFER_BLOCKING 0x0 ;  /* 0x0000000000007b1d */ /* 0x000fe20000010000 */
[----:B--2---:R-:W-:Y:S01]  /*0e20*/  FFMA R12, R23, R12, R16 ;  /* 0x0000000c170c7223 */ /* 0x004fe20000000010 */
[----:B------:R-:W-:Y:S01]  /*0e30*/  FFMA R13, R26, R13, R17 ;  /* 0x0000000d1a0d7223 */ /* 0x000fe20000000011 */
[----:B------:R-:W-:Y:S01]  /*0e40*/  FFMA R14, R29, R14, R18 ;  /* 0x0000000e1d0e7223 */ /* 0x000fe20000000012 */
[----:B------:R-:W-:Y:S01]  /*0e50*/  FFMA R19, R22, R15, R19 ;  /* 0x0000000f16137223 */ /* 0x000fe20000000013 */
[----:B------:R-:W-:-:S02]  /*0e60*/  LOP3.LUT R15, R20, 0x80, RZ, 0xfc, !PT ;  /* 0x00000080140f7812 */ /* 0x000fc400078efcff */
[----:B------:R-:W-:Y:S02]  /*0e70*/  LEA R16, R20, UR4, 0x3 ;  /* 0x0000000414107c11 */ /* 0x000fe4000f8e18ff */
[----:B------:R-:W-:Y:S02]  /*0e80*/  LEA R15, R15, UR4, 0x3 ;  /* 0x000000040f0f7c11 */ /* 0x000fe4000f8e18ff */
[----:B------:R-:W-:Y:S01]  /*0e90*/  FSETP.GEU.AND P2, PT, R14, RZ, PT ;  /* 0x000000ff0e00720b */ /* 0x000fe20003f4e000 */
[----:B------:R-:W2:Y:S01]  /*0ea0*/  LDS R17, [R16] ;  /* 0x0000000010117984 */ /* 0x000ea20000000800 */
[----:B------:R-:W-:Y:S02]  /*0eb0*/  FSETP.GEU.AND P3, PT, R13, RZ, PT ;  /* 0x000000ff0d00720b */ /* 0x000fe40003f6e000 */
[----:B------:R-:W-:Y:S02]  /*0ec0*/  FSETP.GEU.AND P4, PT, R12, RZ, PT ;  /* 0x000000ff0c00720b */ /* 0x000fe40003f8e000 */
[----:B-1----:R-:W-:-:S02]  /*0ed0*/  FSEL R30, R14, RZ, P2 ;  /* 0x000000ff0e1e7208 */ /* 0x002fc40001000000 */
[----:B------:R-:W-:Y:S01]  /*0ee0*/  FSEL R26, R13, RZ, P3 ;  /* 0x000000ff0d1a7208 */ /* 0x000fe20001800000 */
[----:B------:R-:W1:Y:S01]  /*0ef0*/  LDS R14, [R15] ;  /* 0x000000000f0e7984 */ /* 0x000e620000000800 */
[----:B------:R-:W-:-:S03]  /*0f00*/  FSEL R6, R12, RZ, P4 ;  /* 0x000000ff0c067208 */ /* 0x000fc60002000000 */
[----:B------:R-:W3:Y:S04]  /*0f10*/  LDS R13, [R25] ;  /* 0x00000000190d7984 */ /* 0x000ee80000000800 */
[----:B------:R-:W4:Y:S01]  /*0f20*/  LDS R12, [R9] ;  /* 0x00000000090c7984 */ /* 0x000f220000000800 */
[----:B------:R-:W-:Y:S01]  /*0f30*/  BAR.SYNC.DEFER_BLOCKING 0x0 ;  /* 0x0000000000007b1d */ /* 0x000fe20000010000 */
[----:B------:R-:W-:-:S04]  /*0f40*/  FSETP.GEU.AND P1, PT, R19, RZ, PT ;  /* 0x000000ff1300720b */ /* 0x000fc80003f2e000 */
[----:B------:R-:W-:Y:S02]  /*0f50*/  FSEL R32, R19, RZ, P1 ;  /* 0x000000ff13207208 */ /* 0x000fe40000800000 */
[----:B------:R-:W-:Y:S01]  /*0f60*/  LOP3.LUT R18, R8, 0x300, RZ, 0xfc, !PT ;  /* 0x0000030008127812 */ /* 0x000fe200078efcff */
[----:B------:R5:W-:Y:S04]  /*0f70*/  STS [R7], R6 ;  /* 0x0000000607007388 */ /* 0x000be80000000800 */
[----:B------:R-:W-:Y:S04]  /*0f80*/  STS [R7+0x8], R26 ;  /* 0x0000081a07007388 */ /* 0x000fe80000000800 */
[----:B------:R-:W-:Y:S04]  /*0f90*/  STS [R7+0x10], R30 ;  /* 0x0000101e07007388 */ /* 0x000fe80000000800 */
[----:B------:R0:W-:Y:S01]  /*0fa0*/  STS [R7+0x18], R32 ;  /* 0x0000182007007388 */ /* 0x0001e20000000800 */
[----:B------:R-:W-:Y:S01]  /*0fb0*/  BAR.SYNC.DEFER_BLOCKING 0x0 ;  /* 0x0000000000007b1d */ /* 0x000fe20000010000 */
[----:B------:R-:W-:Y:S01]  /*0fc0*/  ISETP.LT.AND P1, PT, R5, 0x600, !P6 ;  /* 0x000006000500780c */ /* 0x000fe20007721270 */
[----:B------:R-:W-:-:S02]  /*0fd0*/  IMAD R5, R28, -0x180, R5 ;  /* 0xfffffe801c057824 */ /* 0x000fc400078e0205 */
[----:B------:R-:W-:Y:S01]  /*0fe0*/  IMAD.HI R23, R18, 0x2aaaaaab, RZ ;  /* 0x2aaaaaab12177827 */ /* 0x000fe200078e02ff */
[----:B------:R-:W-:-:S03]  /*0ff0*/  ISETP.LT.AND P2, PT, R8, 0x600, !P6 ;  /* 0x000006000800780c */ /* 0x000fc60007741270 */
[----:B------:R-:W-:Y:S01]  /*1000*/  IMAD R21, R5, 0x3c1, R0 ;  /* 0x000003c105157824 */ /* 0x000fe200078e0200 */
[----:B-----5:R-:W-:Y:S02]  /*1010*/  SHF.R.U32.HI R6, RZ, 0x1f, R23 ;  /* 0x0000001fff067819 */ /* 0x020fe40000011617 */
[C---:B------:R-:W-:Y:S02]  /*1020*/  LOP3.LUT R19, R8.reuse, 0x280, RZ, 0xfc, !PT ;  /* 0x0000028008137812 */ /* 0x040fe400078efcff */
[----:B------:R-:W-:Y:S02]  /*1030*/  LOP3.LUT R20, R8, 0x200, RZ, 0xfc, !PT ;  /* 0x0000020008147812 */ /* 0x000fe400078efcff */
[----:B------:R-:W-:Y:S01]  /*1040*/  LEA.HI.SX32 R23, R23, R6, 0x1a ;  /* 0x0000000617177211 */ /* 0x000fe200078fd2ff */
[----:B0-----:R-:W-:Y:S01]  /*1050*/  IMAD.WIDE R6, R2, 0x4, R10 ;  /* 0x0000000402067825 */ /* 0x001fe200078e020a */
[----:B------:R-:W0:Y:S04]  /*1060*/  LDS R16, [R16] ;  /* 0x0000000010107984 */ /* 0x000e280000000800 */
[----:B------:R-:W5:Y:S04]  /*1070*/  LDS R15, [R15] ;  /* 0x000000000f0f7984 */ /* 0x000f680000000800 */
[----:B------:R1:W0:Y:S01]  /*1080*/  LDS R5, [R25] ;  /* 0x0000000019057984 */ /* 0x0002220000000800 */
[----:B------:R-:W-:-:S04]  /*1090*/  IMAD.HI R22, R19, 0x2aaaaaab, RZ ;  /* 0x2aaaaaab13167827 */ /* 0x000fc800078e02ff */
[----:B------:R-:W-:Y:S01]  /*10a0*/  IMAD.HI R26, R20, 0x2aaaaaab, RZ ;  /* 0x2aaaaaab141a7827 */ /* 0x000fe200078e02ff */
[----:B--2---:R2:W-:Y:S01]  /*10b0*/  @P2 STG.E desc[UR6][R6.64], R17 ;  /* 0x0000001106002986 */ /* 0x0045e2000c101906 */
[----:B------:R-:W-:Y:S02]  /*10c0*/  SHF.R.U32.HI R27, RZ, 0x1f, R22 ;  /* 0x0000001fff1b7819 */ /* 0x000fe40000011616 */
[----:B------:R-:W-:Y:S01]  /*10d0*/  ISETP.LT.AND P2, PT, R3, 0x600, !P6 ;  /* 0x000006000300780c */ /* 0x000fe20007741270 */
[----:B------:R-:W-:Y:S01]  /*10e0*/  IMAD R3, R24, -0x180, R3 ;  /* 0xfffffe8018037824 */ /* 0x000fe200078e0203 */
[----:B------:R-:W-:Y:S02]  /*10f0*/  SHF.R.U32.HI R29, RZ, 0x1f, R26 ;  /* 0x0000001fff1d7819 */ /* 0x000fe4000001161a */
[----:B------:R-:W-:Y:S01]  /*1100*/  LEA.HI.SX32 R22, R22, R27, 0x1a ;  /* 0x0000001b16167211 */ /* 0x000fe200078fd2ff */
[----:B------:R-:W-:Y:S01]  /*1110*/  IMAD R31, R3, 0x3c1, R0 ;  /* 0x000003c1031f7824 */ /* 0x000fe200078e0200 */
[----:B------:R-:W-:Y:S01]  /*1120*/  LEA.HI.SX32 R27, R26, R29, 0x1a ;  /* 0x0000001d1a1b7211 */ /* 0x000fe200078fd2ff */
[----:B------:R-:W-:Y:S01]  /*1130*/  IMAD R3, R23, -0x180, R18 ;  /* 0xfffffe8017037824 */ /* 0x000fe200078e0212 */
[----:B------:R-:W-:Y:S01]  /*1140*/  ISETP.LT.AND P3, PT, R18, 0x600, !P6 ;  /* 0x000006001200780c */ /* 0x000fe20007761270 */
[----:B-1----:R-:W-:-:S02]  /*1150*/  IMAD R25, R22, -0x180, R19 ;  /* 0xfffffe8016197824 */ /* 0x002fc400078e0213 */
[----:B------:R-:W-:Y:S02]  /*1160*/  IMAD R29, R27, -0x180, R20 ;  /* 0xfffffe801b1d7824 */ /* 0x000fe400078e0214 */
[----:B------:R-:W-:Y:S02]  /*1170*/  IMAD R18, R3, 0x3c1, R0 ;  /* 0x000003c103127824 */ /* 0x000fe400078e0200 */
[----:B------:R-:W-:Y:S01]  /*1180*/  IMAD.WIDE R2, R4, 0x4, R10 ;  /* 0x0000000404027825 */ /* 0x000fe200078e020a */
[----:B------:R-:W-:Y:S02]  /*1190*/  LOP3.LUT R8, R8, 0x380, RZ, 0xfc, !PT ;  /* 0x0000038008087812 */ /* 0x000fe400078efcff */
[----:B------:R-:W-:Y:S01]  /*11a0*/  ISETP.LT.AND P5, PT, R20, 0x600, !P6 ;  /* 0x000006001400780c */ /* 0x000fe200077a1270 */
[--C-:B--2---:R-:W-:Y:S01]  /*11b0*/  IMAD R6, R29, 0x3c1, R0.reuse ;  /* 0x000003c11d067824 */ /* 0x104fe200078e0200 */
[----:B------:R-:W-:Y:S01]  /*11c0*/  ISETP.LT.AND P4, PT, R19, 0x600, !P6 ;  /* 0x000006001300780c */ /* 0x000fe20007781270 */
[----:B------:R-:W-:Y:S01]  /*11d0*/  IMAD R25, R25, 0x3c1, R0 ;  /* 0x000003c119197824 */ /* 0x000fe200078e0200 */
[----:B------:R1:W-:Y:S01]  /*11e0*/  @P0 STG.E desc[UR6][R2.64], R14 ;  /* 0x0000000e02000986 */ /* 0x0003e2000c101906 */
[----:B------:R-:W-:Y:S01]  /*11f0*/  IMAD R21, R28, 0xf0400, R21 ;  /* 0x000f04001c157824 */ /* 0x000fe200078e0215 */
[----:B------:R-:W-:Y:S01]  /*1200*/  ISETP.LT.AND P0, PT, R8, 0x600, !P6 ;  /* 0x000006000800780c */ /* 0x000fe20007701270 */
[----:B------:R-:W-:-:S02]  /*1210*/  IMAD R19, R24, 0xf0400, R31 ;  /* 0x000f040018137824 */ /* 0x000fc400078e021f */
[----:B------:R-:W-:Y:S02]  /*1220*/  IMAD R27, R27, 0xf0400, R6 ;  /* 0x000f04001b1b7824 */ /* 0x000fe400078e0206 */
[----:B------:R-:W-:Y:S02]  /*1230*/  IMAD R25, R22, 0xf0400, R25 ;  /* 0x000f040016197824 */ /* 0x000fe400078e0219 */
[----:B------:R-:W-:Y:S02]  /*1240*/  IMAD R17, R23, 0xf0400, R18 ;  /* 0x000f040017117824 */ /* 0x000fe400078e0212 */
[----:B------:R-:W-:-:S04]  /*1250*/  IMAD.WIDE R6, R21, 0x4, R10 ;  /* 0x0000000415067825 */ /* 0x000fc800078e020a */
[--C-:B------:R-:W-:Y:S01]  /*1260*/  IMAD.WIDE R22, R19, 0x4, R10.reuse ;  /* 0x0000000413167825 */ /* 0x100fe200078e020a */
[----:B---3--:R1:W-:Y:S03]  /*1270*/  @P1 STG.E desc[UR6][R6.64], R13 ;  /* 0x0000000d06001986 */ /* 0x0083e6000c101906 */
[--C-:B------:R-:W-:Y:S01]  /*1280*/  IMAD.WIDE R20, R27, 0x4, R10.reuse ;  /* 0x000000041b147825 */ /* 0x100fe200078e020a */
[----:B----4-:R1:W-:Y:S03]  /*1290*/  @P2 STG.E desc[UR6][R22.64], R12 ;  /* 0x0000000c16002986 */ /* 0x0103e6000c101906 */
[--C-:B------:R-:W-:Y:S01]  /*12a0*/  IMAD.WIDE R18, R25, 0x4, R10.reuse ;  /* 0x0000000419127825 */ /* 0x100fe200078e020a */
[----:B0-----:R1:W-:Y:S03]  /*12b0*/  @P5 STG.E desc[UR6][R20.64], R16 ;  /* 0x0000001014005986 */ /* 0x0013e6000c101906 */
[----:B------:R-:W-:Y:S01]  /*12c0*/  IMAD.WIDE R24, R17, 0x4, R10 ;  /* 0x0000000411187825 */ /* 0x000fe200078e020a */
[----:B-----5:R1:W-:Y:S04]  /*12d0*/  @P4 STG.E desc[UR6][R18.64], R15 ;  /* 0x0000000f12004986 */ /* 0x0203e8000c101906 */
[----:B------:R1:W-:Y:S01]  /*12e0*/  @P3 STG.E desc[UR6][R24.64], R5 ;  /* 0x0000000518003986 */ /* 0x0003e2000c101906 */
[----:B------:R-:W-:Y:S05]  /*12f0*/  @!P0 EXIT ;  /* 0x000000000000894d */ /* 0x000fea0003800000 */
[----:B------:R-:W0:Y:S01]  /*1300*/  LDS R9, [R9] ;  /* 0x0000000009097984 */ /* 0x000e220000000800 */
[----:B-1----:R-:W-:-:S05]  /*1310*/  IMAD.HI R2, R8, 0x2aaaaaab, RZ ;  /* 0x2aaaaaab08027827 */ /* 0x002fca00078e02ff */
[----:B------:R-:W-:-:S04]  /*1320*/  SHF.R.U32.HI R3, RZ, 0x1f, R2 ;  /* 0x0000001fff037819 */ /* 0x000fc80000011602 */
[----:B------:R-:W-:-:S05]  /*1330*/  LEA.HI.SX32 R3, R2, R3, 0x1a ;  /* 0x0000000302037211 */ /* 0x000fca00078fd2ff */
[----:B------:R-:W-:-:S04]  /*1340*/  IMAD R5, R3, -0x180, R8 ;  /* 0xfffffe8003057824 */ /* 0x000fc800078e0208 */
[----:B------:R-:W-:-:S04]  /*1350*/  IMAD R0, R5, 0x3c1, R0 ;  /* 0x000003c105007824 */ /* 0x000fc800078e0200 */
[----:B------:R-:W-:-:S04]  /*1360*/  IMAD R3, R3, 0xf0400, R0 ;  /* 0x000f040003037824 */ /* 0x000fc800078e0200 */
[----:B------:R-:W-:-:S05]  /*1370*/  IMAD.WIDE R10, R3, 0x4, R10 ;  /* 0x00000004030a7825 */ /* 0x000fca00078e020a */
[----:B0-----:R-:W-:Y:S01]  /*1380*/  STG.E desc[UR6][R10.64], R9 ;  /* 0x000000090a007986 */ /* 0x001fe2000c101906 */
[----:B------:R-:W-:Y:S05]  /*1390*/  EXIT ;  /* 0x000000000000794d */ /* 0x000fea0003800000 */
.L_x_0:
[----:B------:R-:W-:-:S00]  /*13a0*/  BRA `(.L_x_0) ;  /* 0xfffffffc00fc7947 */ /* 0x000fc0000383ffff */
[----:B------:R-:W-:-:S00]  /*13b0*/  NOP ;  /* 0x0000000000007918 */ /* 0x000fc00000000000 */
        /* <DEDUP_REMOVED lines=12> */
.L_x_1:


//--------------------- .nv.global.init           --------------------------
	.section	.nv.global.init,"aw",@progbits
.nv.global.init:
	.type		_$_str,@object
	.size		_$_str,(_$_str_$_2 - _$_str)
_$_str:
        /*0000*/ 	.byte	0x5f, 0x5f, 0x43, 0x55, 0x44, 0x41, 0x5f, 0x46, 0x54, 0x5a, 0x00
	.type		_$_str_$_2,@object
	.size		_$_str_$_2,(.L_1 - _$_str_$_2)
_$_str_$_2:
        /*000b*/ 	.byte	0x5f, 0x5f, 0x43, 0x55, 0x44, 0x41, 0x5f, 0x50, 0x52, 0x45, 0x43, 0x5f, 0x53, 0x51, 0x52, 0x54
        /*001b*/ 	.byte	0x00
.L_1:


//--------------------- .nv.shared.triton_poi_fused__native_batch_norm_legit_no_training_relu_7 --------------------------
	.section	.nv.shared.triton_poi_fused__native_batch_norm_legit_no_training_relu_7,"aw",@nobits
	.sectionflags	@""
	.align	16
	.zero		1024


//--------------------- .nv.constant0.triton_poi_fused__native_batch_norm_legit_no_training_relu_7 --------------------------
	.section	.nv.constant0.triton_poi_fused__native_batch_norm_legit_no_training_relu_7,"a",@progbits
	.sectionflags	@""
	.align	4
.nv.constant0.triton_poi_fused__native_batch_norm_legit_no_training_relu_7:
	.zero		584
